	.headerflags	@"EF_CUDA_TEXMODE_UNIFIED EF_CUDA_64BIT_ADDRESS EF_CUDA_ACCELERATORS EF_CUDA_SM90 EF_CUDA_VIRTUAL_SM(EF_CUDA_SM90)"
	.elftype	@"ET_EXEC"


//--------------------- .nv.info                  --------------------------
	.section	.nv.info,"",@"SHT_CUDA_INFO"
	.align	4


	//----- nvinfo : EIATTR_REGCOUNT
	.align		4
        /*0000*/ 	.byte	0x04, 0x2f
        /*0002*/ 	.short	(.L_3 - .L_2)
	.align		4
.L_2:
        /*0004*/ 	.word	index@(triton_poi_fused__native_batch_norm_legit_no_training_convolution_relu_0)
        /*0008*/ 	.word	0x00000038


	//----- nvinfo : EIATTR_MIN_STACK_SIZE
	.align		4
.L_3:
        /*000c*/ 	.byte	0x04, 0x12
        /*000e*/ 	.short	(.L_5 - .L_4)
	.align		4
.L_4:
        /*0010*/ 	.word	index@(triton_poi_fused__native_batch_norm_legit_no_training_convolution_relu_0)
        /*0014*/ 	.word	0x00000000


	//----- nvinfo : EIATTR_FRAME_SIZE
	.align		4
.L_5:
        /*0018*/ 	.byte	0x04, 0x11
        /*001a*/ 	.short	(.L_7 - .L_6)
	.align		4
.L_6:
        /*001c*/ 	.word	index@(triton_poi_fused__native_batch_norm_legit_no_training_convolution_relu_0)
        /*0020*/ 	.word	0x00000000


	//----- nvinfo : EIATTR_MIN_STACK_SIZE
	.align		4
.L_7:
        /*0024*/ 	.byte	0x04, 0x12
        /*0026*/ 	.short	(.L_9 - .L_8)
	.align		4
.L_8:
        /*0028*/ 	.word	index@(triton_poi_fused__native_batch_norm_legit_no_training_convolution_relu_0)
        /*002c*/ 	.word	0x00000000
.L_9:


//--------------------- .nv.info.triton_poi_fused__native_batch_norm_legit_no_training_convolution_relu_0 --------------------------
	.section	.nv.info.triton_poi_fused__native_batch_norm_legit_no_training_convolution_relu_0,"",@"SHT_CUDA_INFO"
	.sectionflags	@""
	.align	4


	//----- nvinfo : EIATTR_CUDA_API_VERSION
	.align		4
        /*0000*/ 	.byte	0x04, 0x37
        /*0002*/ 	.short	(.L_11 - .L_10)
.L_10:
        /*0004*/ 	.word	0x0000007c


	//----- nvinfo : EIATTR_KPARAM_INFO
	.align		4
.L_11:
        /*0008*/ 	.byte	0x04, 0x17
        /*000a*/ 	.short	(.L_13 - .L_12)
.L_12:
        /*000c*/ 	.word	0x00000000
        /*0010*/ 	.short	0x0007
        /*0012*/ 	.short	0x0038
        /*0014*/ 	.byte	0x00, 0xf0, 0x11, 0x00


	//----- nvinfo : EIATTR_KPARAM_INFO
	.align		4
.L_13:
        /*0018*/ 	.byte	0x04, 0x17
        /*001a*/ 	.short	(.L_15 - .L_14)
.L_14:
        /*001c*/ 	.word	0x00000000
        /*0020*/ 	.short	0x0006
        /*0022*/ 	.short	0x0030
        /*0024*/ 	.byte	0x00, 0xf4, 0x21, 0x00


	//----- nvinfo : EIATTR_KPARAM_INFO
	.align		4
.L_15:
        /*0028*/ 	.byte	0x04, 0x17
        /*002a*/ 	.short	(.L_17 - .L_16)
.L_16:
        /*002c*/ 	.word	0x00000000
        /*0030*/ 	.short	0x0005
        /*0032*/ 	.short	0x0028
        /*0034*/ 	.byte	0x00, 0xf4, 0x21, 0x00


	//----- nvinfo : EIATTR_KPARAM_INFO
	.align		4
.L_17:
        /*0038*/ 	.byte	0x04, 0x17
        /*003a*/ 	.short	(.L_19 - .L_18)
.L_18:
        /*003c*/ 	.word	0x00000000
        /*0040*/ 	.short	0x0004
        /*0042*/ 	.short	0x0020
        /*0044*/ 	.byte	0x00, 0xf4, 0x21, 0x00


	//----- nvinfo : EIATTR_KPARAM_INFO
	.align		4
.L_19:
        /*0048*/ 	.byte	0x04, 0x17
        /*004a*/ 	.short	(.L_21 - .L_20)
.L_20:
        /*004c*/ 	.word	0x00000000
        /*0050*/ 	.short	0x0003
        /*0052*/ 	.short	0x0018
        /*0054*/ 	.byte	0x00, 0xf4, 0x21, 0x00


	//----- nvinfo : EIATTR_KPARAM_INFO
	.align		4
.L_21:
        /*0058*/ 	.byte	0x04, 0x17
        /*005a*/ 	.short	(.L_23 - .L_22)
.L_22:
        /*005c*/ 	.word	0x00000000
        /*0060*/ 	.short	0x0002
        /*0062*/ 	.short	0x0010
        /*0064*/ 	.byte	0x00, 0xf4, 0x21, 0x00


	//----- nvinfo : EIATTR_KPARAM_INFO
	.align		4
.L_23:
        /*0068*/ 	.byte	0x04, 0x17
        /*006a*/ 	.short	(.L_25 - .L_24)
.L_24:
        /*006c*/ 	.word	0x00000000
        /*0070*/ 	.short	0x0001
        /*0072*/ 	.short	0x0008
        /*0074*/ 	.byte	0x00, 0xf4, 0x21, 0x00


	//----- nvinfo : EIATTR_KPARAM_INFO
	.align		4
.L_25:
        /*0078*/ 	.byte	0x04, 0x17
        /*007a*/ 	.short	(.L_27 - .L_26)
.L_26:
        /*007c*/ 	.word	0x00000000
        /*0080*/ 	.short	0x0000
        /*0082*/ 	.short	0x0000
        /*0084*/ 	.byte	0x00, 0xf4, 0x21, 0x00


	//----- nvinfo : EIATTR_SPARSE_MMA_MASK
	.align		4
.L_27:
        /*0088*/ 	.byte	0x03, 0x50
        /*008a*/ 	.short	0x0000


	//----- nvinfo : EIATTR_MAXREG_COUNT
	.align		4
        /*008c*/ 	.byte	0x03, 0x1b
        /*008e*/ 	.short	0x00ff


	//----- nvinfo : EIATTR_EXIT_INSTR_OFFSETS
	.align		4
        /*0090*/ 	.byte	0x04, 0x1c
        /*0092*/ 	.short	(.L_29 - .L_28)


	//   ....[0]....
.L_28:
        /*0094*/ 	.word	0x00000f50


	//   ....[1]....
        /*0098*/ 	.word	0x00000f70


	//----- nvinfo : EIATTR_REQNTID
	.align		4
.L_29:
        /*009c*/ 	.byte	0x04, 0x10
        /*009e*/ 	.short	(.L_31 - .L_30)
.L_30:
        /*00a0*/ 	.word	0x00000080
        /*00a4*/ 	.word	0x00000001
        /*00a8*/ 	.word	0x00000001


	//----- nvinfo : EIATTR_CBANK_PARAM_SIZE
	.align		4
.L_31:
        /*00ac*/ 	.byte	0x03, 0x19
        /*00ae*/ 	.short	0x003c


	//----- nvinfo : EIATTR_PARAM_CBANK
	.align		4
        /*00b0*/ 	.byte	0x04, 0x0a
        /*00b2*/ 	.short	(.L_33 - .L_32)
	.align		4
.L_32:
        /*00b4*/ 	.word	index@(.nv.constant0.triton_poi_fused__native_batch_norm_legit_no_training_convolution_relu_0)
        /*00b8*/ 	.short	0x0210
        /*00ba*/ 	.short	0x003c


	//----- nvinfo : EIATTR_SW_WAR
	.align		4
.L_33:
        /*00bc*/ 	.byte	0x04, 0x36
        /*00be*/ 	.short	(.L_35 - .L_34)
.L_34:
        /*00c0*/ 	.word	0x00000008
.L_35:


//--------------------- .nv.callgraph             --------------------------
	.section	.nv.callgraph,"",@"SHT_CUDA_CALLGRAPH"
	.align	4
	.sectionentsize	8
	.align		4
        /*0000*/ 	.word	0x00000000
	.align		4
        /*0004*/ 	.word	0xffffffff
	.align		4
        /*0008*/ 	.word	0x00000000
	.align		4
        /*000c*/ 	.word	0xfffffffe
	.align		4
        /*0010*/ 	.word	0x00000000
	.align		4
        /*0014*/ 	.word	0xfffffffd
	.align		4
        /*0018*/ 	.word	0x00000000
	.align		4
        /*001c*/ 	.word	0xfffffffc


//--------------------- .nv.constant4             --------------------------
	.section	.nv.constant4,"a",@progbits
	.align	8
	.align		8
.nv.constant4:
        /*0000*/ 	.dword	_$_str
	.align		8
        /*0008*/ 	.dword	_$_str_$_2


//--------------------- .text.triton_poi_fused__native_batch_norm_legit_no_training_convolution_relu_0 --------------------------
	.section	.text.triton_poi_fused__native_batch_norm_legit_no_training_convolution_relu_0,"ax",@progbits
	.align	128
        .global         triton_poi_fused__native_batch_norm_legit_no_training_convolution_relu_0
        .type           triton_poi_fused__native_batch_norm_legit_no_training_convolution_relu_0,@function
        .size           triton_poi_fused__native_batch_norm_legit_no_training_convolution_relu_0,(.L_x_1 - triton_poi_fused__native_batch_norm_legit_no_training_convolution_relu_0)
        .other          triton_poi_fused__native_batch_norm_legit_no_training_convolution_relu_0,@"STO_CUDA_ENTRY STV_DEFAULT"
triton_poi_fused__native_batch_norm_legit_no_training_convolution_relu_0:
.text.triton_poi_fused__native_batch_norm_legit_no_training_convolution_relu_0:
[----:B------:R-:W0:Y:S01]  /*0000*/  LDC R1, c[0x0][0x28] ;  /* 0x00000a00ff017b82 */ /* 0x000e220000000800 */
[----:B------:R-:W1:Y:S01]  /*0010*/  S2R R0, SR_TID.X ;  /* 0x0000000000007919 */ /* 0x000e620000002100 */
[----:B------:R-:W-:-:S06]  /*0020*/  HFMA2.MMA R28, -RZ, RZ, 0, 0 ;  /* 0x00000000ff1c7435 */ /* 0x000fcc00000001ff */
[----:B------:R-:W2:Y:S01]  /*0030*/  LDC.64 R20, c[0x0][0x228] ;  /* 0x00008a00ff147b82 */ /* 0x000ea20000000a00 */
[----:B------:R-:W-:Y:S01]  /*0040*/  MOV R22, RZ ;  /* 0x000000ff00167202 */ /* 0x000fe20000000f00 */
[----:B------:R-:W3:Y:S01]  /*0050*/  S2R R29, SR_CTAID.X ;  /* 0x00000000001d7919 */ /* 0x000ee20000002500 */
[----:B------:R-:W-:Y:S01]  /*0060*/  ULDC.64 UR4, c[0x0][0x208] ;  /* 0x0000820000047ab9 */ /* 0x000fe20000000a00 */
[----:B------:R-:W-:Y:S01]  /*0070*/  HFMA2.MMA R4, -RZ, RZ, 0, 0 ;  /* 0x00000000ff047435 */ /* 0x000fe200000001ff */
[----:B------:R-:W-:Y:S02]  /*0080*/  CS2R R24, SRZ ;  /* 0x0000000000187805 */ /* 0x000fe4000001ff00 */
[----:B------:R-:W-:Y:S02]  /*0090*/  MOV R30, RZ ;  /* 0x000000ff001e7202 */ /* 0x000fe40000000f00 */
[----:B------:R-:W-:Y:S01]  /*00a0*/  CS2R R44, SRZ ;  /* 0x00000000002c7805 */ /* 0x000fe2000001ff00 */
[----:B------:R-:W4:Y:S01]  /*00b0*/  LDC.64 R26, c[0x0][0x210] ;  /* 0x00008400ff1a7b82 */ /* 0x000f220000000a00 */
[----:B------:R-:W-:-:S07]  /*00c0*/  CS2R R42, SRZ ;  /* 0x00000000002a7805 */ /* 0x000fce000001ff00 */
[----:B------:R-:W5:Y:S01]  /*00d0*/  LDC.64 R10, c[0x0][0x218] ;  /* 0x00008600ff0a7b82 */ /* 0x000f620000000a00 */
[----:B------:R-:W-:Y:S02]  /*00e0*/  CS2R R14, SRZ ;  /* 0x00000000000e7805 */ /* 0x000fe4000001ff00 */
[----:B------:R-:W-:Y:S02]  /*00f0*/  CS2R R16, SRZ ;  /* 0x0000000000107805 */ /* 0x000fe4000001ff00 */
[----:B------:R-:W-:Y:S01]  /*0100*/  CS2R R18, SRZ ;  /* 0x0000000000127805 */ /* 0x000fe2000001ff00 */
[----:B------:R-:W-:Y:S01]  /*0110*/  HFMA2.MMA R47, -RZ, RZ, 0, 0 ;  /* 0x00000000ff2f7435 */ /* 0x000fe200000001ff */
[----:B------:R-:W-:Y:S01]  /*0120*/  MOV R50, RZ ;  /* 0x000000ff00327202 */ /* 0x000fe20000000f00 */
[----:B------:R-:W4:Y:S01]  /*0130*/  LDC.64 R52, c[0x0][0x230] ;  /* 0x00008c00ff347b82 */ /* 0x000f220000000a00 */
[----:B-1----:R-:W-:-:S04]  /*0140*/  SHF.L.U32 R0, R0, 0x2, RZ ;  /* 0x0000000200007819 */ /* 0x002fc800000006ff */
[----:B------:R-:W-:-:S04]  /*0150*/  LOP3.LUT R0, R0, 0x1fc, RZ, 0xc0, !PT ;  /* 0x000001fc00007812 */ /* 0x000fc800078ec0ff */
[----:B---3--:R-:W-:-:S04]  /*0160*/  LEA R29, R29, R0, 0xa ;  /* 0x000000001d1d7211 */ /* 0x008fc800078e50ff */
[C---:B------:R-:W-:Y:S01]  /*0170*/  ISETP.GE.AND P1, PT, R29.reuse, 0xfc0400, PT ;  /* 0x00fc04001d00780c */ /* 0x040fe20003f26270 */
[----:B------:R-:W-:-:S05]  /*0180*/  IMAD.HI R0, R29, -0x7df9efd7, R28 ;  /* 0x820610291d007827 */ /* 0x000fca00078e021c */
[----:B------:R-:W-:-:S04]  /*0190*/  SHF.R.U32.HI R3, RZ, 0x1f, R0 ;  /* 0x0000001fff037819 */ /* 0x000fc80000011600 */
[----:B------:R-:W-:-:S04]  /*01a0*/  LEA.HI.SX32 R3, R0, R3, 0x11 ;  /* 0x0000000300037211 */ /* 0x000fc800078f8aff */
[----:B------:R-:W-:-:S04]  /*01b0*/  LEA.HI R0, R3, R3, RZ, 0x6 ;  /* 0x0000000303007211 */ /* 0x000fc800078f30ff */
[----:B------:R-:W-:-:S04]  /*01c0*/  LOP3.LUT R0, R0, 0xffffffc0, RZ, 0xc0, !PT ;  /* 0xffffffc000007812 */ /* 0x000fc800078ec0ff */
[----:B------:R-:W-:-:S05]  /*01d0*/  IADD3 R23, R3, -R0, RZ ;  /* 0x8000000003177210 */ /* 0x000fca0007ffe0ff */
[----:B--2---:R-:W-:-:S05]  /*01e0*/  IMAD.WIDE R2, R23, 0x4, R20 ;  /* 0x0000000417027825 */ /* 0x004fca00078e0214 */
[----:B------:R-:W2:Y:S01]  /*01f0*/  @!P1 LDG.E.EL R22, desc[UR4][R2.64] ;  /* 0x0000000402169981 */ /* 0x000ea2000c2e1900 */
[----:B------:R-:W-:-:S03]  /*0200*/  IADD3 R5, R29, 0x200, RZ ;  /* 0x000002001d057810 */ /* 0x000fc60007ffe0ff */
[----:B------:R-:W3:Y:S02]  /*0210*/  @!P1 LDG.E.EL R24, desc[UR4][R2.64] ;  /* 0x0000000402189981 */ /* 0x000ee4000c2e1900 */
[----:B------:R-:W-:Y:S02]  /*0220*/  IMAD.HI R0, R5, -0x7df9efd7, R4 ;  /* 0x8206102905007827 */ /* 0x000fe400078e0204 */
[----:B------:R-:W3:Y:S03]  /*0230*/  @!P1 LDG.E.EL R28, desc[UR4][R2.64] ;  /* 0x00000004021c9981 */ /* 0x000ee6000c2e1900 */
[----:B------:R-:W-:Y:S01]  /*0240*/  SHF.R.U32.HI R7, RZ, 0x1f, R0 ;  /* 0x0000001fff077819 */ /* 0x000fe20000011600 */
[----:B------:R1:W3:Y:S03]  /*0250*/  @!P1 LDG.E.EL R30, desc[UR4][R2.64] ;  /* 0x00000004021e9981 */ /* 0x0002e6000c2e1900 */
[----:B------:R-:W-:-:S04]  /*0260*/  LEA.HI.SX32 R7, R0, R7, 0x11 ;  /* 0x0000000700077211 */ /* 0x000fc800078f8aff */
[----:B------:R-:W-:Y:S02]  /*0270*/  LEA.HI R0, R7, R7, RZ, 0x6 ;  /* 0x0000000707007211 */ /* 0x000fe400078f30ff */
[----:B------:R-:W-:Y:S02]  /*0280*/  ISETP.GE.AND P0, PT, R5, 0xfc0400, PT ;  /* 0x00fc04000500780c */ /* 0x000fe40003f06270 */
[----:B------:R-:W-:-:S04]  /*0290*/  LOP3.LUT R0, R0, 0xffffffc0, RZ, 0xc0, !PT ;  /* 0xffffffc000007812 */ /* 0x000fc800078ec0ff */
[----:B------:R-:W-:Y:S01]  /*02a0*/  IADD3 R31, R7, -R0, RZ ;  /* 0x80000000071f7210 */ /* 0x000fe20007ffe0ff */
[----:B----4-:R-:W-:Y:S01]  /*02b0*/  IMAD.WIDE R26, R29, 0x4, R26 ;  /* 0x000000041d1a7825 */ /* 0x010fe200078e021a */
[----:B------:R-:W4:Y:S03]  /*02c0*/  LDC.64 R6, c[0x0][0x220] ;  /* 0x00008800ff067b82 */ /* 0x000f260000000a00 */
[C---:B------:R-:W-:Y:S02]  /*02d0*/  IMAD.WIDE R20, R31.reuse, 0x4, R20 ;  /* 0x000000041f147825 */ /* 0x040fe400078e0214 */
[----:B------:R-:W3:Y:S04]  /*02e0*/  @!P0 LDG.E.128 R16, desc[UR4][R26.64+0x800] ;  /* 0x000800041a108981 */ /* 0x000ee8000c1e1d00 */
[----:B------:R-:W3:Y:S04]  /*02f0*/  @!P0 LDG.E.EL R44, desc[UR4][R20.64] ;  /* 0x00000004142c8981 */ /* 0x000ee8000c2e1900 */
[----:B------:R-:W3:Y:S01]  /*0300*/  @!P0 LDG.E.EL R43, desc[UR4][R20.64] ;  /* 0x00000004142b8981 */ /* 0x000ee2000c2e1900 */
[----:B-----5:R-:W-:-:S05]  /*0310*/  IMAD.WIDE R12, R31, 0x4, R10 ;  /* 0x000000041f0c7825 */ /* 0x020fca00078e020a */
[----:B------:R-:W5:Y:S04]  /*0320*/  @!P0 LDG.E.EL R14, desc[UR4][R12.64] ;  /* 0x000000040c0e8981 */ /* 0x000f68000c2e1900 */
[----:B------:R-:W5:Y:S01]  /*0330*/  @!P0 LDG.E.EL R15, desc[UR4][R12.64] ;  /* 0x000000040c0f8981 */ /* 0x000f62000c2e1900 */
[----:B------:R-:W-:Y:S02]  /*0340*/  CS2R R36, SRZ ;  /* 0x0000000000247805 */ /* 0x000fe4000001ff00 */
[----:B------:R-:W-:Y:S01]  /*0350*/  CS2R R38, SRZ ;  /* 0x0000000000267805 */ /* 0x000fe2000001ff00 */
[----:B------:R-:W5:Y:S01]  /*0360*/  @!P0 LDG.E.EL R47, desc[UR4][R12.64] ;  /* 0x000000040c2f8981 */ /* 0x000f62000c2e1900 */
[----:B------:R-:W-:-:S03]  /*0370*/  IMAD.WIDE R10, R23, 0x4, R10 ;  /* 0x00000004170a7825 */ /* 0x000fc600078e020a */
[----:B------:R4:W5:Y:S01]  /*0380*/  @!P0 LDG.E.EL R50, desc[UR4][R12.64] ;  /* 0x000000040c328981 */ /* 0x000962000c2e1900 */
[----:B------:R-:W-:Y:S01]  /*0390*/  HFMA2.MMA R5, -RZ, RZ, 0, 0 ;  /* 0x00000000ff057435 */ /* 0x000fe200000001ff */
[----:B-1----:R-:W-:Y:S02]  /*03a0*/  CS2R R2, SRZ ;  /* 0x0000000000027805 */ /* 0x002fe4000001ff00 */
[----:B------:R-:W-:Y:S01]  /*03b0*/  MOV R0, RZ ;  /* 0x000000ff00007202 */ /* 0x000fe20000000f00 */
[----:B------:R-:W5:Y:S01]  /*03c0*/  @!P1 LDG.E.EL R37, desc[UR4][R10.64] ;  /* 0x000000040a259981 */ /* 0x000f62000c2e1900 */
[----:B------:R-:W-:Y:S01]  /*03d0*/  CS2R R32, SRZ ;  /* 0x0000000000207805 */ /* 0x000fe2000001ff00 */
[C---:B----4-:R-:W-:Y:S02]  /*03e0*/  IMAD.WIDE R8, R23.reuse, 0x4, R6 ;  /* 0x0000000417087825 */ /* 0x050fe400078e0206 */
[----:B------:R-:W4:Y:S01]  /*03f0*/  @!P1 LDG.E.EL R36, desc[UR4][R10.64] ;  /* 0x000000040a249981 */ /* 0x000f22000c2e1900 */
[----:B------:R-:W1:Y:S03]  /*0400*/  LDC.64 R12, c[0x0][0x238] ;  /* 0x00008e00ff0c7b82 */ /* 0x000e660000000a00 */
[----:B------:R-:W4:Y:S04]  /*0410*/  @!P1 LDG.E.EL R39, desc[UR4][R10.64] ;  /* 0x000000040a279981 */ /* 0x000f28000c2e1900 */
[----:B------:R1:W4:Y:S01]  /*0420*/  @!P1 LDG.E.EL R42, desc[UR4][R10.64] ;  /* 0x000000040a2a9981 */ /* 0x000322000c2e1900 */
[----:B0-----:R-:W-:Y:S01]  /*0430*/  IMAD.WIDE R34, R23, 0x4, R52 ;  /* 0x0000000417227825 */ /* 0x001fe200078e0234 */
[----:B------:R-:W-:-:S02]  /*0440*/  CS2R R40, SRZ ;  /* 0x0000000000287805 */ /* 0x000fc4000001ff00 */
[----:B------:R-:W4:Y:S04]  /*0450*/  @!P1 LDG.E.EL R5, desc[UR4][R8.64] ;  /* 0x0000000408059981 */ /* 0x000f28000c2e1900 */
[----:B------:R-:W4:Y:S01]  /*0460*/  @!P1 LDG.E.EL R2, desc[UR4][R8.64] ;  /* 0x0000000408029981 */ /* 0x000f22000c2e1900 */
[----:B-1----:R-:W-:-:S03]  /*0470*/  IMAD.WIDE R10, R31, 0x4, R6 ;  /* 0x000000041f0a7825 */ /* 0x002fc600078e0206 */
[----:B------:R-:W4:Y:S01]  /*0480*/  @!P1 LDG.E.EL R3, desc[UR4][R8.64] ;  /* 0x0000000408039981 */ /* 0x000f22000c2e1900 */
[----:B------:R-:W-:-:S03]  /*0490*/  IMAD.WIDE R52, R31, 0x4, R52 ;  /* 0x000000041f347825 */ /* 0x000fc600078e0234 */
[----:B------:R0:W4:Y:S04]  /*04a0*/  @!P1 LDG.E.EL R0, desc[UR4][R8.64] ;  /* 0x0000000408009981 */ /* 0x000128000c2e1900 */
[----:B------:R-:W4:Y:S04]  /*04b0*/  @!P0 LDG.E.EL R33, desc[UR4][R10.64] ;  /* 0x000000040a218981 */ /* 0x000f28000c2e1900 */
[----:B------:R-:W4:Y:S01]  /*04c0*/  @!P0 LDG.E.EL R38, desc[UR4][R10.64] ;  /* 0x000000040a268981 */ /* 0x000f22000c2e1900 */
[----:B0-----:R-:W-:-:S03]  /*04d0*/  CS2R R8, SRZ ;  /* 0x0000000000087805 */ /* 0x001fc6000001ff00 */
[----:B------:R-:W4:Y:S04]  /*04e0*/  @!P0 LDG.E.EL R45, desc[UR4][R10.64] ;  /* 0x000000040a2d8981 */ /* 0x000f28000c2e1900 */
[----:B------:R0:W4:Y:S01]  /*04f0*/  @!P0 LDG.E.EL R32, desc[UR4][R10.64] ;  /* 0x000000040a208981 */ /* 0x000122000c2e1900 */
[----:B------:R-:W-:-:S03]  /*0500*/  CS2R R6, SRZ ;  /* 0x0000000000067805 */ /* 0x000fc6000001ff00 */
[----:B------:R-:W4:Y:S04]  /*0510*/  @!P0 LDG.E.EL R41, desc[UR4][R52.64] ;  /* 0x0000000434298981 */ /* 0x000f28000c2e1900 */
[----:B------:R-:W4:Y:S01]  /*0520*/  @!P0 LDG.E.EL R9, desc[UR4][R52.64] ;  /* 0x0000000434098981 */ /* 0x000f22000c2e1900 */
[----:B0-----:R-:W-:-:S03]  /*0530*/  CS2R R10, SRZ ;  /* 0x00000000000a7805 */ /* 0x001fc6000001ff00 */
[----:B------:R-:W4:Y:S04]  /*0540*/  @!P1 LDG.E.EL R4, desc[UR4][R34.64] ;  /* 0x0000000422049981 */ /* 0x000f28000c2e1900 */
[----:B------:R-:W4:Y:S04]  /*0550*/  @!P0 LDG.E.EL R10, desc[UR4][R52.64] ;  /* 0x00000004340a8981 */ /* 0x000f28000c2e1900 */
[----:B------:R-:W4:Y:S04]  /*0560*/  @!P0 LDG.E.EL R11, desc[UR4][R52.64] ;  /* 0x00000004340b8981 */ /* 0x000f28000c2e1900 */
[----:B------:R-:W4:Y:S04]  /*0570*/  @!P1 LDG.E.EL R6, desc[UR4][R34.64] ;  /* 0x0000000422069981 */ /* 0x000f28000c2e1900 */
[----:B------:R-:W4:Y:S04]  /*0580*/  @!P1 LDG.E.EL R7, desc[UR4][R34.64] ;  /* 0x0000000422079981 */ /* 0x000f28000c2e1900 */
[----:B------:R0:W4:Y:S02]  /*0590*/  @!P1 LDG.E.EL R8, desc[UR4][R34.64] ;  /* 0x0000000422089981 */ /* 0x000124000c2e1900 */
[----:B0-----:R-:W-:-:S04]  /*05a0*/  IMAD.WIDE R34, R23, 0x4, R12 ;  /* 0x0000000417227825 */ /* 0x001fc800078e020c */
[----:B------:R-:W-:Y:S01]  /*05b0*/  IMAD.WIDE R12, R31, 0x4, R12 ;  /* 0x000000041f0c7825 */ /* 0x000fe200078e020c */
[----:B------:R-:W-:Y:S01]  /*05c0*/  HFMA2.MMA R31, -RZ, RZ, 0, 0 ;  /* 0x00000000ff1f7435 */ /* 0x000fe200000001ff */
[----:B------:R-:W-:Y:S01]  /*05d0*/  CS2R R48, SRZ ;  /* 0x0000000000307805 */ /* 0x000fe2000001ff00 */
[----:B------:R-:W-:Y:S01]  /*05e0*/  HFMA2.MMA R23, -RZ, RZ, 0, 0 ;  /* 0x00000000ff177435 */ /* 0x000fe200000001ff */
[----:B------:R-:W4:Y:S04]  /*05f0*/  @!P1 LDG.E.EL R25, desc[UR4][R34.64] ;  /* 0x0000000422199981 */ /* 0x000f28000c2e1900 */
[----:B------:R-:W4:Y:S04]  /*0600*/  @!P0 LDG.E.EL R40, desc[UR4][R12.64] ;  /* 0x000000040c288981 */ /* 0x000f28000c2e1900 */
[----:B------:R-:W4:Y:S04]  /*0610*/  @!P0 LDG.E.EL R31, desc[UR4][R12.64] ;  /* 0x000000040c1f8981 */ /* 0x000f28000c2e1900 */
[----:B------:R-:W4:Y:S04]  /*0620*/  @!P0 LDG.E.EL R48, desc[UR4][R20.64] ;  /* 0x0000000414308981 */ /* 0x000f28000c2e1900 */
[----:B------:R0:W4:Y:S04]  /*0630*/  @!P0 LDG.E.EL R49, desc[UR4][R20.64] ;  /* 0x0000000414318981 */ /* 0x000128000c2e1900 */
[----:B------:R-:W4:Y:S01]  /*0640*/  @!P1 LDG.E.EL R23, desc[UR4][R34.64] ;  /* 0x0000000422179981 */ /* 0x000f22000c2e1900 */
[----:B0-----:R-:W-:-:S06]  /*0650*/  CS2R R20, SRZ ;  /* 0x0000000000147805 */ /* 0x001fcc000001ff00 */
[----:B------:R-:W4:Y:S04]  /*0660*/  @!P1 LDG.E.EL R21, desc[UR4][R34.64] ;  /* 0x0000000422159981 */ /* 0x000f28000c2e1900 */
[----:B------:R-:W4:Y:S01]  /*0670*/  @!P1 LDG.E.EL R20, desc[UR4][R34.64] ;  /* 0x0000000422149981 */ /* 0x000f22000c2e1900 */
[----:B--2---:R-:W-:-:S06]  /*0680*/  FADD R51, R22, 9.9999997473787516356e-06 ;  /* 0x3727c5ac16337421 */ /* 0x004fcc0000000000 */
[----:B------:R-:W0:Y:S01]  /*0690*/  MUFU.SQRT R51, R51 ;  /* 0x0000003300337308 */ /* 0x000e220000002000 */
[----:B---3--:R-:W-:Y:S01]  /*06a0*/  FADD R46, R24, 9.9999997473787516356e-06 ;  /* 0x3727c5ac182e7421 */ /* 0x008fe20000000000 */
[C---:B0-----:R-:W-:Y:S02]  /*06b0*/  FSETP.GT.AND P2, PT, R51.reuse, 8.50705917302346158658e+37, PT ;  /* 0x7e8000003300780b */ /* 0x041fe40003f44000 */
[----:B------:R-:W-:-:S04]  /*06c0*/  FSETP.GEU.AND P4, PT, R51, 1.175494350822287508e-38, PT ;  /* 0x008000003300780b */ /* 0x000fc80003f8e000 */
[----:B------:R0:W1:Y:S01]  /*06d0*/  MUFU.SQRT R52, R46 ;  /* 0x0000002e00347308 */ /* 0x0000620000002000 */
[----:B------:R-:W-:Y:S02]  /*06e0*/  MOV R22, RZ ;  /* 0x000000ff00167202 */ /* 0x000fe40000000f00 */
[----:B------:R-:W-:-:S04]  /*06f0*/  MOV R24, RZ ;  /* 0x000000ff00187202 */ /* 0x000fc80000000f00 */
[----:B------:R-:W2:Y:S01]  /*0700*/  @!P0 LDG.E.EL R22, desc[UR4][R12.64] ;  /* 0x000000040c168981 */ /* 0x000ea2000c2e1900 */
[----:B------:R-:W-:Y:S01]  /*0710*/  @P2 FMUL R51, R51, 0.25 ;  /* 0x3e80000033332820 */ /* 0x000fe20000400000 */
[----:B0-----:R-:W-:Y:S02]  /*0720*/  HFMA2.MMA R46, -RZ, RZ, 1.625, 0 ;  /* 0x3e800000ff2e7435 */ /* 0x001fe400000001ff */
[----:B------:R0:W3:Y:S01]  /*0730*/  @!P0 LDG.E.EL R24, desc[UR4][R12.64] ;  /* 0x000000040c188981 */ /* 0x0000e2000c2e1900 */
[----:B------:R-:W-:Y:S01]  /*0740*/  @!P4 FMUL R51, R51, 16777216 ;  /* 0x4b8000003333c820 */ /* 0x000fe20000400000 */
[----:B-1----:R-:W-:-:S05]  /*0750*/  FSETP.GT.AND P3, PT, R52, 8.50705917302346158658e+37, PT ;  /* 0x7e8000003400780b */ /* 0x002fca0003f64000 */
[----:B------:R-:W1:Y:S01]  /*0760*/  MUFU.RCP R51, R51 ;  /* 0x0000003300337308 */ /* 0x000e620000001000 */
[----:B0-----:R-:W-:Y:S01]  /*0770*/  FSEL R12, R46, 1, P2 ;  /* 0x3f8000002e0c7808 */ /* 0x001fe20001000000 */
[----:B------:R-:W-:Y:S01]  /*0780*/  FADD R13, R28, 9.9999997473787516356e-06 ;  /* 0x3727c5ac1c0d7421 */ /* 0x000fe20000000000 */
[----:B------:R-:W-:-:S03]  /*0790*/  FSETP.GEU.AND P5, PT, R52, 1.175494350822287508e-38, PT ;  /* 0x008000003400780b */ /* 0x000fc60003fae000 */
[----:B------:R-:W-:Y:S02]  /*07a0*/  @!P4 FMUL R12, R12, 16777216 ;  /* 0x4b8000000c0cc820 */ /* 0x000fe40000400000 */
[----:B------:R-:W0:Y:S01]  /*07b0*/  MUFU.SQRT R13, R13 ;  /* 0x0000000d000d7308 */ /* 0x000e220000002000 */
[----:B------:R-:W-:Y:S01]  /*07c0*/  @P3 FMUL R52, R52, 0.25 ;  /* 0x3e80000034343820 */ /* 0x000fe20000400000 */
[----:B-1----:R-:W-:Y:S01]  /*07d0*/  FMUL R28, R51, R12 ;  /* 0x0000000c331c7220 */ /* 0x002fe20000400000 */
[----:B------:R-:W-:Y:S01]  /*07e0*/  FADD R12, R30, 9.9999997473787516356e-06 ;  /* 0x3727c5ac1e0c7421 */ /* 0x000fe20000000000 */
[----:B------:R-:W-:-:S04]  /*07f0*/  FADD R44, R44, 9.9999997473787516356e-06 ;  /* 0x3727c5ac2c2c7421 */ /* 0x000fc80000000000 */
[----:B------:R-:W-:Y:S01]  /*0800*/  @!P5 FMUL R52, R52, 16777216 ;  /* 0x4b8000003434d820 */ /* 0x000fe20000400000 */
[----:B------:R-:W1:Y:S01]  /*0810*/  MUFU.SQRT R12, R12 ;  /* 0x0000000c000c7308 */ /* 0x000e620000002000 */
[----:B------:R-:W-:Y:S02]  /*0820*/  FSEL R35, R46, 1, P3 ;  /* 0x3f8000002e237808 */ /* 0x000fe40001800000 */
[----:B0-----:R-:W-:-:S05]  /*0830*/  FSETP.GT.AND P3, PT, R13, 8.50705917302346158658e+37, PT ;  /* 0x7e8000000d00780b */ /* 0x001fca0003f64000 */
[----:B------:R-:W0:Y:S01]  /*0840*/  MUFU.SQRT R51, R44 ;  /* 0x0000002c00337308 */ /* 0x000e220000002000 */
[----:B------:R-:W-:-:S07]  /*0850*/  FSETP.GEU.AND P6, PT, R13, 1.175494350822287508e-38, PT ;  /* 0x008000000d00780b */ /* 0x000fce0003fce000 */
[----:B------:R-:W5:Y:S01]  /*0860*/  MUFU.RCP R34, R52 ;  /* 0x0000003400227308 */ /* 0x000f620000001000 */
[----:B------:R-:W-:Y:S01]  /*0870*/  @!P5 FMUL R35, R35, 16777216 ;  /* 0x4b8000002323d820 */ /* 0x000fe20000400000 */
[C---:B-1----:R-:W-:Y:S01]  /*0880*/  FSETP.GT.AND P5, PT, R12.reuse, 8.50705917302346158658e+37, PT ;  /* 0x7e8000000c00780b */ /* 0x042fe20003fa4000 */
[----:B------:R-:W-:Y:S01]  /*0890*/  @P3 FMUL R13, R13, 0.25 ;  /* 0x3e8000000d0d3820 */ /* 0x000fe20000400000 */
[----:B------:R-:W-:Y:S02]  /*08a0*/  FSETP.GEU.AND P2, PT, R12, 1.175494350822287508e-38, PT ;  /* 0x008000000c00780b */ /* 0x000fe40003f4e000 */
[----:B0-----:R-:W-:Y:S01]  /*08b0*/  FSETP.GT.AND P4, PT, R51, 8.50705917302346158658e+37, PT ;  /* 0x7e8000003300780b */ /* 0x001fe20003f84000 */
[----:B------:R-:W-:Y:S01]  /*08c0*/  @!P6 FMUL R13, R13, 16777216 ;  /* 0x4b8000000d0de820 */ /* 0x000fe20000400000 */
[----:B-----5:R-:W-:Y:S01]  /*08d0*/  FMUL R30, R34, R35 ;  /* 0x00000023221e7220 */ /* 0x020fe20000400000 */
[----:B------:R-:W-:Y:S02]  /*08e0*/  FSEL R34, R46, 1, P3 ;  /* 0x3f8000002e227808 */ /* 0x000fe40001800000 */
[----:B------:R-:W-:-:S04]  /*08f0*/  FSETP.GEU.AND P3, PT, R51, 1.175494350822287508e-38, PT ;  /* 0x008000003300780b */ /* 0x000fc80003f6e000 */
[----:B------:R-:W-:Y:S01]  /*0900*/  @P5 FMUL R12, R12, 0.25 ;  /* 0x3e8000000c0c5820 */ /* 0x000fe20000400000 */
[----:B------:R-:W0:Y:S03]  /*0910*/  MUFU.RCP R13, R13 ;  /* 0x0000000d000d7308 */ /* 0x000e260000001000 */
[----:B------:R-:W-:Y:S01]  /*0920*/  @P4 FMUL R51, R51, 0.25 ;  /* 0x3e80000033334820 */ /* 0x000fe20000400000 */
[----:B------:R-:W-:Y:S01]  /*0930*/  FADD R43, R43, 9.9999997473787516356e-06 ;  /* 0x3727c5ac2b2b7421 */ /* 0x000fe20000000000 */
[----:B------:R-:W-:Y:S01]  /*0940*/  @!P2 FMUL R12, R12, 16777216 ;  /* 0x4b8000000c0ca820 */ /* 0x000fe20000400000 */
[----:B------:R-:W-:Y:S02]  /*0950*/  @!P6 FMUL R34, R34, 16777216 ;  /* 0x4b8000002222e820 */ /* 0x000fe40000400000 */
[----:B------:R-:W-:Y:S01]  /*0960*/  MUFU.SQRT R52, R43 ;  /* 0x0000002b00347308 */ /* 0x000fe20000002000 */
[----:B------:R-:W-:-:S07]  /*0970*/  @!P3 FMUL R51, R51, 16777216 ;  /* 0x4b8000003333b820 */ /* 0x000fce0000400000 */
[----:B------:R-:W1:Y:S01]  /*0980*/  MUFU.RCP R12, R12 ;  /* 0x0000000c000c7308 */ /* 0x000e620000001000 */
[----:B0-----:R-:W-:Y:S01]  /*0990*/  FMUL R34, R13, R34 ;  /* 0x000000220d227220 */ /* 0x001fe20000400000 */
[----:B------:R-:W-:-:S06]  /*09a0*/  FSEL R35, R46, 1, P5 ;  /* 0x3f8000002e237808 */ /* 0x000fcc0002800000 */
[----:B------:R-:W0:Y:S01]  /*09b0*/  MUFU.RCP R43, R51 ;  /* 0x00000033002b7308 */ /* 0x000e220000001000 */
[----:B------:R-:W-:Y:S01]  /*09c0*/  FSEL R13, R46, 1, P4 ;  /* 0x3f8000002e0d7808 */ /* 0x000fe20002000000 */
[----:B------:R-:W-:-:S04]  /*09d0*/  @!P2 FMUL R35, R35, 16777216 ;  /* 0x4b8000002323a820 */ /* 0x000fc80000400000 */
[----:B------:R-:W-:Y:S01]  /*09e0*/  @!P3 FMUL R13, R13, 16777216 ;  /* 0x4b8000000d0db820 */ /* 0x000fe20000400000 */
[----:B-1----:R-:W-:Y:S01]  /*09f0*/  FMUL R35, R12, R35 ;  /* 0x000000230c237220 */ /* 0x002fe20000400000 */
[----:B------:R-:W-:Y:S01]  /*0a00*/  FADD R19, R14, R19 ;  /* 0x000000130e137221 */ /* 0x000fe20000000000 */
[----:B------:R-:W-:Y:S01]  /*0a10*/  FADD R18, R15, R18 ;  /* 0x000000120f127221 */ /* 0x000fe20000000000 */
[----:B------:R-:W-:Y:S01]  /*0a20*/  CS2R R14, SRZ ;  /* 0x00000000000e7805 */ /* 0x000fe2000001ff00 */
[----:B0-----:R-:W-:Y:S01]  /*0a30*/  FMUL R43, R43, R13 ;  /* 0x0000000d2b2b7220 */ /* 0x001fe20000400000 */
[----:B------:R-:W-:-:S06]  /*0a40*/  CS2R R12, SRZ ;  /* 0x00000000000c7805 */ /* 0x000fcc000001ff00 */
[----:B------:R-:W5:Y:S01]  /*0a50*/  @!P1 LDG.E.128 R12, desc[UR4][R26.64] ;  /* 0x000000041a0c9981 */ /* 0x000f62000c1e1d00 */
[C---:B------:R-:W-:Y:S02]  /*0a60*/  FSETP.GT.AND P6, PT, R52.reuse, 8.50705917302346158658e+37, PT ;  /* 0x7e8000003400780b */ /* 0x040fe40003fc4000 */
[----:B------:R-:W-:-:S11]  /*0a70*/  FSETP.GEU.AND P5, PT, R52, 1.175494350822287508e-38, PT ;  /* 0x008000003400780b */ /* 0x000fd60003fae000 */
[----:B------:R-:W-:-:S04]  /*0a80*/  @P6 FMUL R52, R52, 0.25 ;  /* 0x3e80000034346820 */ /* 0x000fc80000400000 */
[----:B------:R-:W-:Y:S01]  /*0a90*/  @!P5 FMUL R52, R52, 16777216 ;  /* 0x4b8000003434d820 */ /* 0x000fe20000400000 */
[----:B----4-:R-:W-:-:S03]  /*0aa0*/  FADD R48, R48, 9.9999997473787516356e-06 ;  /* 0x3727c5ac30307421 */ /* 0x010fc60000000000 */
[----:B------:R-:W0:Y:S01]  /*0ab0*/  MUFU.RCP R44, R52 ;  /* 0x00000034002c7308 */ /* 0x000e220000001000 */
[----:B------:R-:W-:-:S07]  /*0ac0*/  FSEL R53, R46, 1, P6 ;  /* 0x3f8000002e357808 */ /* 0x000fce0003000000 */
[----:B------:R-:W1:Y:S01]  /*0ad0*/  MUFU.SQRT R52, R48 ;  /* 0x0000003000347308 */ /* 0x000e620000002000 */
[----:B------:R-:W-:Y:S01]  /*0ae0*/  @!P5 FMUL R53, R53, 16777216 ;  /* 0x4b8000003535d820 */ /* 0x000fe20000400000 */
[----:B------:R-:W-:-:S03]  /*0af0*/  FADD R51, R49, 9.9999997473787516356e-06 ;  /* 0x3727c5ac31337421 */ /* 0x000fc60000000000 */
[----:B0-----:R-:W-:-:S03]  /*0b00*/  FMUL R44, R44, R53 ;  /* 0x000000352c2c7220 */ /* 0x001fc60000400000 */
[----:B------:R-:W0:Y:S01]  /*0b10*/  MUFU.SQRT R53, R51 ;  /* 0x0000003300357308 */ /* 0x000e220000002000 */
[C---:B-1----:R-:W-:Y:S02]  /*0b20*/  FSETP.GT.AND P2, PT, R52.reuse, 8.50705917302346158658e+37, PT ;  /* 0x7e8000003400780b */ /* 0x042fe40003f44000 */
[----:B------:R-:W-:Y:S02]  /*0b30*/  FSETP.GEU.AND P4, PT, R52, 1.175494350822287508e-38, PT ;  /* 0x008000003400780b */ /* 0x000fe40003f8e000 */
[----:B0-----:R-:W-:-:S09]  /*0b40*/  FSETP.GT.AND P3, PT, R53, 8.50705917302346158658e+37, PT ;  /* 0x7e8000003500780b */ /* 0x001fd20003f64000 */
[----:B------:R-:W-:Y:S01]  /*0b50*/  @P2 FMUL R52, R52, 0.25 ;  /* 0x3e80000034342820 */ /* 0x000fe20000400000 */
[----:B------:R-:W-:-:S03]  /*0b60*/  FSETP.GEU.AND P5, PT, R53, 1.175494350822287508e-38, PT ;  /* 0x008000003500780b */ /* 0x000fc60003fae000 */
[----:B------:R-:W-:-:S04]  /*0b70*/  @!P4 FMUL R52, R52, 16777216 ;  /* 0x4b8000003434c820 */ /* 0x000fc80000400000 */
[----:B------:R-:W0:Y:S01]  /*0b80*/  MUFU.RCP R49, R52 ;  /* 0x0000003400317308 */ /* 0x000e220000001000 */
[----:B------:R-:W-:Y:S01]  /*0b90*/  FADD R17, R50, R17 ;  /* 0x0000001132117221 */ /* 0x000fe20000000000 */
[----:B------:R-:W-:Y:S01]  /*0ba0*/  @P3 FMUL R53, R53, 0.25 ;  /* 0x3e80000035353820 */ /* 0x000fe20000400000 */
[C---:B------:R-:W-:Y:S01]  /*0bb0*/  FSEL R50, R46.reuse, 1, P2 ;  /* 0x3f8000002e327808 */ /* 0x040fe20001000000 */
[----:B------:R-:W-:Y:S01]  /*0bc0*/  FADD R16, R47, R16 ;  /* 0x000000102f107221 */ /* 0x000fe20000000000 */
[----:B------:R-:W-:Y:S01]  /*0bd0*/  FSEL R51, R46, 1, P3 ;  /* 0x3f8000002e337808 */ /* 0x000fe20001800000 */
[----:B------:R-:W-:Y:S01]  /*0be0*/  @!P5 FMUL R53, R53, 16777216 ;  /* 0x4b8000003535d820 */ /* 0x000fe20000400000 */
[----:B------:R-:W-:Y:S01]  /*0bf0*/  FADD R47, R19, -R32 ;  /* 0x80000020132f7221 */ /* 0x000fe20000000000 */
[----:B------:R-:W-:Y:S01]  /*0c00*/  @!P4 FMUL R50, R50, 16777216 ;  /* 0x4b8000003232c820 */ /* 0x000fe20000400000 */
[----:B------:R-:W-:Y:S02]  /*0c10*/  FADD R46, R16, -R33 ;  /* 0x80000021102e7221 */ /* 0x000fe40000000000 */
[----:B------:R-:W1:Y:S01]  /*0c20*/  LDC.64 R32, c[0x0][0x240] ;  /* 0x00009000ff207b82 */ /* 0x000e620000000a00 */
[----:B------:R-:W4:Y:S01]  /*0c30*/  MUFU.RCP R48, R53 ;  /* 0x0000003500307308 */ /* 0x000f220000001000 */
[----:B------:R1:W-:Y:S01]  /*0c40*/  @!P0 STG.E.128 desc[UR4][R26.64+0x800], R16 ;  /* 0x000800101a008986 */ /* 0x0003e2000c101d04 */
[----:B0-----:R-:W-:Y:S01]  /*0c50*/  FMUL R49, R49, R50 ;  /* 0x0000003231317220 */ /* 0x001fe20000400000 */
[----:B------:R-:W-:Y:S01]  /*0c60*/  FADD R50, R18, -R45 ;  /* 0x8000002d12327221 */ /* 0x000fe20000000000 */
[----:B------:R-:W-:Y:S01]  /*0c70*/  FADD R45, R17, -R38 ;  /* 0x80000026112d7221 */ /* 0x000fe20000000000 */
[----:B------:R-:W-:-:S02]  /*0c80*/  @!P5 FMUL R51, R51, 16777216 ;  /* 0x4b8000003333d820 */ /* 0x000fc40000400000 */
[----:B------:R-:W-:Y:S01]  /*0c90*/  FMUL R38, R49, R50 ;  /* 0x0000003231267220 */ /* 0x000fe20000400000 */
[----:B------:R-:W-:Y:S01]  /*0ca0*/  FMUL R45, R44, R45 ;  /* 0x0000002d2c2d7220 */ /* 0x000fe20000400000 */
[----:B----4-:R-:W-:Y:S01]  /*0cb0*/  FMUL R48, R48, R51 ;  /* 0x0000003330307220 */ /* 0x010fe20000400000 */
[----:B------:R-:W-:-:S03]  /*0cc0*/  FMUL R51, R43, R46 ;  /* 0x0000002e2b337220 */ /* 0x000fc60000400000 */
[----:B------:R-:W-:Y:S01]  /*0cd0*/  FMUL R43, R48, R47 ;  /* 0x0000002f302b7220 */ /* 0x000fe20000400000 */
[----:B------:R-:W-:Y:S01]  /*0ce0*/  FFMA R40, R51, R41, R40 ;  /* 0x0000002933287223 */ /* 0x000fe20000000028 */
[----:B------:R-:W-:Y:S01]  /*0cf0*/  FFMA R10, R38, R10, R31 ;  /* 0x0000000a260a7223 */ /* 0x000fe2000000001f */
[----:B-1----:R-:W-:-:S04]  /*0d00*/  IMAD.WIDE R32, R29, 0x4, R32 ;  /* 0x000000041d207825 */ /* 0x002fc800078e0220 */
[----:B--2---:R-:W-:Y:S01]  /*0d10*/  FFMA R9, R45, R9, R22 ;  /* 0x000000092d097223 */ /* 0x004fe20000000016 */
[----:B---3--:R-:W-:Y:S01]  /*0d20*/  FFMA R11, R43, R11, R24 ;  /* 0x0000000b2b0b7223 */ /* 0x008fe20000000018 */
[----:B-----5:R-:W-:Y:S01]  /*0d30*/  FADD R14, R39, R14 ;  /* 0x0000000e270e7221 */ /* 0x020fe20000000000 */
[----:B------:R-:W-:Y:S01]  /*0d40*/  FADD R15, R42, R15 ;  /* 0x0000000f2a0f7221 */ /* 0x000fe20000000000 */
[----:B------:R-:W-:Y:S01]  /*0d50*/  FADD R13, R36, R13 ;  /* 0x0000000d240d7221 */ /* 0x000fe20000000000 */
[----:B------:R-:W-:Y:S01]  /*0d60*/  FADD R12, R37, R12 ;  /* 0x0000000c250c7221 */ /* 0x000fe20000000000 */
[----:B------:R-:W-:Y:S01]  /*0d70*/  FADD R17, R14, -R3 ;  /* 0x800000030e117221 */ /* 0x000fe20000000000 */
[----:B------:R-:W-:Y:S01]  /*0d80*/  FADD R0, R15, -R0 ;  /* 0x800000000f007221 */ /* 0x000fe20000000000 */
[----:B------:R-:W-:Y:S01]  /*0d90*/  FADD R3, R13, -R2 ;  /* 0x800000020d037221 */ /* 0x000fe20000000000 */
[----:B------:R-:W-:Y:S01]  /*0da0*/  FADD R5, R12, -R5 ;  /* 0x800000050c057221 */ /* 0x000fe20000000000 */
[----:B------:R-:W-:Y:S01]  /*0db0*/  FMUL R17, R34, R17 ;  /* 0x0000001122117220 */ /* 0x000fe20000400000 */
[----:B------:R-:W-:Y:S01]  /*0dc0*/  FMUL R0, R35, R0 ;  /* 0x0000000023007220 */ /* 0x000fe20000400000 */
[----:B------:R-:W-:Y:S01]  /*0dd0*/  FMUL R30, R30, R3 ;  /* 0x000000031e1e7220 */ /* 0x000fe20000400000 */
[----:B------:R-:W-:Y:S01]  /*0de0*/  FMUL R28, R28, R5 ;  /* 0x000000051c1c7220 */ /* 0x000fe20000400000 */
[----:B------:R-:W-:Y:S01]  /*0df0*/  FFMA R17, R17, R7, R20 ;  /* 0x0000000711117223 */ /* 0x000fe20000000014 */
[----:B------:R-:W-:Y:S01]  /*0e00*/  FFMA R0, R0, R8, R25 ;  /* 0x0000000800007223 */ /* 0x000fe20000000019 */
[----:B------:R-:W-:Y:S01]  /*0e10*/  FFMA R23, R30, R6, R23 ;  /* 0x000000061e177223 */ /* 0x000fe20000000017 */
[----:B------:R-:W-:-:S02]  /*0e20*/  FFMA R4, R28, R4, R21 ;  /* 0x000000041c047223 */ /* 0x000fc40000000015 */
[----:B------:R-:W-:Y:S02]  /*0e30*/  FSETP.GEU.AND P3, PT, R17, RZ, PT ;  /* 0x000000ff1100720b */ /* 0x000fe40003f6e000 */
[----:B------:R-:W-:Y:S02]  /*0e40*/  FSETP.GEU.AND P2, PT, R0, RZ, PT ;  /* 0x000000ff0000720b */ /* 0x000fe40003f4e000 */
[----:B------:R-:W-:Y:S02]  /*0e50*/  FSETP.GEU.AND P4, PT, R23, RZ, PT ;  /* 0x000000ff1700720b */ /* 0x000fe40003f8e000 */
[----:B------:R-:W-:Y:S02]  /*0e60*/  FSETP.GEU.AND P5, PT, R4, RZ, PT ;  /* 0x000000ff0400720b */ /* 0x000fe40003fae000 */
[----:B------:R-:W-:Y:S02]  /*0e70*/  SEL R7, R0, RZ, P2 ;  /* 0x000000ff00077207 */ /* 0x000fe40001000000 */
[----:B------:R-:W-:-:S02]  /*0e80*/  SEL R6, R17, RZ, P3 ;  /* 0x000000ff11067207 */ /* 0x000fc40001800000 */
[----:B------:R-:W-:Y:S02]  /*0e90*/  SEL R5, R23, RZ, P4 ;  /* 0x000000ff17057207 */ /* 0x000fe40002000000 */
[----:B------:R-:W-:Y:S01]  /*0ea0*/  SEL R4, R4, RZ, P5 ;  /* 0x000000ff04047207 */ /* 0x000fe20002800000 */
[----:B------:R0:W-:Y:S01]  /*0eb0*/  @!P1 STG.E.128 desc[UR4][R26.64], R12 ;  /* 0x0000000c1a009986 */ /* 0x0001e2000c101d04 */
[----:B------:R-:W-:Y:S02]  /*0ec0*/  FSETP.GEU.AND P2, PT, R10, RZ, PT ;  /* 0x000000ff0a00720b */ /* 0x000fe40003f4e000 */
[----:B------:R-:W-:Y:S01]  /*0ed0*/  FSETP.GEU.AND P3, PT, R9, RZ, PT ;  /* 0x000000ff0900720b */ /* 0x000fe20003f6e000 */
[----:B------:R0:W-:Y:S01]  /*0ee0*/  @!P1 STG.E.128 desc[UR4][R32.64], R4 ;  /* 0x0000000420009986 */ /* 0x0001e2000c101d04 */
[----:B------:R-:W-:Y:S02]  /*0ef0*/  FSETP.GEU.AND P1, PT, R11, RZ, PT ;  /* 0x000000ff0b00720b */ /* 0x000fe40003f2e000 */
[----:B------:R-:W-:-:S02]  /*0f00*/  FSETP.GEU.AND P4, PT, R40, RZ, PT ;  /* 0x000000ff2800720b */ /* 0x000fc40003f8e000 */
[----:B------:R-:W-:Y:S02]  /*0f10*/  SEL R11, R11, RZ, P1 ;  /* 0x000000ff0b0b7207 */ /* 0x000fe40000800000 */
[----:B------:R-:W-:Y:S02]  /*0f20*/  SEL R10, R10, RZ, P2 ;  /* 0x000000ff0a0a7207 */ /* 0x000fe40001000000 */
[----:B------:R-:W-:Y:S02]  /*0f30*/  SEL R9, R9, RZ, P3 ;  /* 0x000000ff09097207 */ /* 0x000fe40001800000 */
[----:B------:R-:W-:Y:S01]  /*0f40*/  SEL R8, R40, RZ, P4 ;  /* 0x000000ff28087207 */ /* 0x000fe20002000000 */
[----:B0-----:R-:W-:Y:S06]  /*0f50*/  @P0 EXIT ;  /* 0x000000000000094d */ /* 0x001fec0003800000 */
[----:B------:R-:W-:Y:S01]  /*0f60*/  STG.E.128 desc[UR4][R32.64+0x800], R8 ;  /* 0x0008000820007986 */ /* 0x000fe2000c101d04 */
[----:B------:R-:W-:Y:S05]  /*0f70*/  EXIT ;  /* 0x000000000000794d */ /* 0x000fea0003800000 */
.L_x_0:
[----:B------:R-:W-:-:S00]  /*0f80*/  BRA `(.L_x_0) ;  /* 0xfffffffc00fc7947 */ /* 0x000fc0000383ffff */
[----:B------:R-:W-:-:S00]  /*0f90*/  NOP ;  /* 0x0000000000007918 */ /* 0x000fc00000000000 */
        /* <DEDUP_REMOVED lines=14> */
.L_x_1:


//--------------------- .nv.global.init           --------------------------
	.section	.nv.global.init,"aw",@progbits
.nv.global.init:
	.type		_$_str,@object
	.size		_$_str,(_$_str_$_2 - _$_str)
_$_str:
        /*0000*/ 	.byte	0x5f, 0x5f, 0x43, 0x55, 0x44, 0x41, 0x5f, 0x46, 0x54, 0x5a, 0x00
	.type		_$_str_$_2,@object
	.size		_$_str_$_2,(.L_1 - _$_str_$_2)
_$_str_$_2:
        /*000b*/ 	.byte	0x5f, 0x5f, 0x43, 0x55, 0x44, 0x41, 0x5f, 0x50, 0x52, 0x45, 0x43, 0x5f, 0x53, 0x51, 0x52, 0x54
        /*001b*/ 	.byte	0x00
.L_1:


//--------------------- .nv.constant0.triton_poi_fused__native_batch_norm_legit_no_training_convolution_relu_0 --------------------------
	.section	.nv.constant0.triton_poi_fused__native_batch_norm_legit_no_training_convolution_relu_0,"a",@progbits
	.sectionflags	@""
	.align	4
.nv.constant0.triton_poi_fused__native_batch_norm_legit_no_training_convolution_relu_0:
	.zero		588
